//
// Generated by NVIDIA NVVM Compiler
//
// Compiler Build ID: CL-36424714
// Cuda compilation tools, release 13.0, V13.0.88
// Based on NVVM 20.0.0
//

.version 9.0
.target sm_100
.address_size 64

	// .globl	_Z18convolution_kernelPfS_S_

.visible .entry _Z18convolution_kernelPfS_S_(
	.param .u64 .ptr .align 1 _Z18convolution_kernelPfS_S__param_0,
	.param .u64 .ptr .align 1 _Z18convolution_kernelPfS_S__param_1,
	.param .u64 .ptr .align 1 _Z18convolution_kernelPfS_S__param_2
)
{
	.reg .b32 	%r<13>;
	.reg .b32 	%f<28>;
	.reg .b64 	%rd<11>;

	ld.param.u64 	%rd1, [_Z18convolution_kernelPfS_S__param_0];
	ld.param.u64 	%rd2, [_Z18convolution_kernelPfS_S__param_1];
	ld.param.u64 	%rd3, [_Z18convolution_kernelPfS_S__param_2];
	cvta.to.global.u64 	%rd4, %rd3;
	cvta.to.global.u64 	%rd5, %rd2;
	mov.u32 	%r1, %ctaid.y;
	mov.u32 	%r2, %ntid.y;
	mov.u32 	%r3, %tid.y;
	mad.lo.s32 	%r4, %r1, %r2, %r3;
	mov.u32 	%r5, %ctaid.x;
	mov.u32 	%r6, %ntid.x;
	mov.u32 	%r7, %tid.x;
	mad.lo.s32 	%r8, %r5, %r6, %r7;
	shl.b32 	%r9, %r4, 3;
	add.s32 	%r10, %r9, %r8;
	mul.wide.s32 	%rd6, %r10, 4;
	add.s64 	%rd7, %rd5, %rd6;
	ld.global.f32 	%f1, [%rd7];
	ld.global.f32 	%f2, [%rd4];
	fma.rn.f32 	%f3, %f1, %f2, 0f00000000;
	ld.global.f32 	%f4, [%rd7+4];
	ld.global.f32 	%f5, [%rd4+4];
	fma.rn.f32 	%f6, %f4, %f5, %f3;
	ld.global.f32 	%f7, [%rd7+8];
	ld.global.f32 	%f8, [%rd4+8];
	fma.rn.f32 	%f9, %f7, %f8, %f6;
	ld.global.f32 	%f10, [%rd7+32];
	ld.global.f32 	%f11, [%rd4+12];
	fma.rn.f32 	%f12, %f10, %f11, %f9;
	ld.global.f32 	%f13, [%rd7+36];
	ld.global.f32 	%f14, [%rd4+16];
	fma.rn.f32 	%f15, %f13, %f14, %f12;
	ld.global.f32 	%f16, [%rd7+40];
	ld.global.f32 	%f17, [%rd4+20];
	fma.rn.f32 	%f18, %f16, %f17, %f15;
	ld.global.f32 	%f19, [%rd7+64];
	ld.global.f32 	%f20, [%rd4+24];
	fma.rn.f32 	%f21, %f19, %f20, %f18;
	ld.global.f32 	%f22, [%rd7+68];
	ld.global.f32 	%f23, [%rd4+28];
	fma.rn.f32 	%f24, %f22, %f23, %f21;
	ld.global.f32 	%f25, [%rd7+72];
	ld.global.f32 	%f26, [%rd4+32];
	fma.rn.f32 	%f27, %f25, %f26, %f24;
	cvta.to.global.u64 	%rd8, %rd1;
	shl.b32 	%r11, %r4, 1;
	sub.s32 	%r12, %r10, %r11;
	mul.wide.s32 	%rd9, %r12, 4;
	add.s64 	%rd10, %rd8, %rd9;
	st.global.f32 	[%rd10], %f27;
	ret;

}
	// .globl	_Z8cuda_addPfS_S_S_
.visible .entry _Z8cuda_addPfS_S_S_(
	.param .u64 .ptr .align 1 _Z8cuda_addPfS_S_S__param_0,
	.param .u64 .ptr .align 1 _Z8cuda_addPfS_S_S__param_1,
	.param .u64 .ptr .align 1 _Z8cuda_addPfS_S_S__param_2,
	.param .u64 .ptr .align 1 _Z8cuda_addPfS_S_S__param_3
)
{
	.reg .b32 	%r<10>;
	.reg .b32 	%f<6>;
	.reg .b64 	%rd<14>;

	ld.param.u64 	%rd1, [_Z8cuda_addPfS_S_S__param_0];
	ld.param.u64 	%rd2, [_Z8cuda_addPfS_S_S__param_1];
	ld.param.u64 	%rd3, [_Z8cuda_addPfS_S_S__param_2];
	ld.param.u64 	%rd4, [_Z8cuda_addPfS_S_S__param_3];
	mov.u32 	%r1, %ctaid.y;
	mov.u32 	%r2, %ntid.y;
	mov.u32 	%r3, %tid.y;
	mad.lo.s32 	%r4, %r1, %r2, %r3;
	mov.u32 	%r5, %ctaid.x;
	mov.u32 	%r6, %ntid.x;
	mov.u32 	%r7, %tid.x;
	mad.lo.s32 	%r8, %r5, %r6, %r7;
	cvta.to.global.u64 	%rd5, %rd1;
	cvta.to.global.u64 	%rd6, %rd2;
	cvta.to.global.u64 	%rd7, %rd3;
	cvta.to.global.u64 	%rd8, %rd4;
	mad.lo.s32 	%r9, %r4, 6, %r8;
	mul.wide.s32 	%rd9, %r9, 4;
	add.s64 	%rd10, %rd5, %rd9;
	ld.global.f32 	%f1, [%rd10];
	add.s64 	%rd11, %rd6, %rd9;
	ld.global.f32 	%f2, [%rd11];
	add.f32 	%f3, %f1, %f2;
	add.s64 	%rd12, %rd7, %rd9;
	ld.global.f32 	%f4, [%rd12];
	add.f32 	%f5, %f3, %f4;
	add.s64 	%rd13, %rd8, %rd9;
	st.global.f32 	[%rd13], %f5;
	ret;

}


// ===== COMPILED SASS (sm_100) =====

	.target	sm_100

	.elftype	@"ET_EXEC"


//--------------------- .note.nv.tkinfo           --------------------------
	.section	.note.nv.tkinfo,"",@"SHT_NOTE"
	.sectionflags	@"SHF_NOTE_NV_TKINFO"
	.tkinfo
        /*0018*/ 	.word	0x00000002
        /*0030*/ 	.string	""
        /*0030*/ 	.string	"ptxas"
        /*0030*/ 	.string	"Cuda compilation tools, release 13.0, V13.0.88"
        /*0030*/ 	.string	"Build cuda_13.0.r13.0/compiler.36424714_0"
        /*0030*/ 	.string	"-arch sm_100 -m 64 "



//--------------------- .note.nv.cuinfo           --------------------------
	.section	.note.nv.cuinfo,"",@"SHT_NOTE"
	.sectionflags	@"SHF_NOTE_NV_CUINFO"
        /*0018*/ 	.short	0x0002
        /*001a*/ 	.short	0x0064
        /*001c*/ 	.short	0x0082
	.zero		2


//--------------------- .nv.info                  --------------------------
	.section	.nv.info,"",@"SHT_CUDA_INFO"
	.align	4


	//----- nvinfo : EIATTR_REGCOUNT
	.align		4
        /*0000*/ 	.byte	0x04, 0x2f
        /*0002*/ 	.short	(.L_1 - .L_0)
	.align		4
.L_0:
        /*0004*/ 	.word	index@(_Z18convolution_kernelPfS_S_)
        /*0008*/ 	.word	0x0000001c


	//----- nvinfo : EIATTR_FRAME_SIZE
	.align		4
.L_1:
        /*000c*/ 	.byte	0x04, 0x11
        /*000e*/ 	.short	(.L_3 - .L_2)
	.align		4
.L_2:
        /*0010*/ 	.word	index@(_Z18convolution_kernelPfS_S_)
        /*0014*/ 	.word	0x00000000


	//----- nvinfo : EIATTR_REGCOUNT
	.align		4
.L_3:
        /*0018*/ 	.byte	0x04, 0x2f
        /*001a*/ 	.short	(.L_5 - .L_4)
	.align		4
.L_4:
        /*001c*/ 	.word	index@(_Z8cuda_addPfS_S_S_)
        /*0020*/ 	.word	0x0000000e


	//----- nvinfo : EIATTR_FRAME_SIZE
	.align		4
.L_5:
        /*0024*/ 	.byte	0x04, 0x11
        /*0026*/ 	.short	(.L_7 - .L_6)
	.align		4
.L_6:
        /*0028*/ 	.word	index@(_Z8cuda_addPfS_S_S_)
        /*002c*/ 	.word	0x00000000


	//----- nvinfo : EIATTR_MIN_STACK_SIZE
	.align		4
.L_7:
        /*0030*/ 	.byte	0x04, 0x12
        /*0032*/ 	.short	(.L_9 - .L_8)
	.align		4
.L_8:
        /*0034*/ 	.word	index@(_Z8cuda_addPfS_S_S_)
        /*0038*/ 	.word	0x00000000


	//----- nvinfo : EIATTR_MIN_STACK_SIZE
	.align		4
.L_9:
        /*003c*/ 	.byte	0x04, 0x12
        /*003e*/ 	.short	(.L_11 - .L_10)
	.align		4
.L_10:
        /*0040*/ 	.word	index@(_Z18convolution_kernelPfS_S_)
        /*0044*/ 	.word	0x00000000
.L_11:


//--------------------- .nv.compat                --------------------------
	.section	.nv.compat,"",@"SHT_CUDA_COMPAT_INFO"
	.align	4
        /*0000*/ 	.byte	0x02, 0x09, 0x00, 0x00, 0x02, 0x02, 0x01, 0x00, 0x02, 0x05, 0x05, 0x00, 0x03, 0x07, 0x01, 0x01
        /*0010*/ 	.byte	0x02, 0x03, 0x00, 0x00, 0x02, 0x06, 0x01, 0x00, 0x04, 0x0b, 0x08, 0x00, 0x09, 0x00, 0x00, 0x00
        /*0020*/ 	.byte	0x00, 0x00, 0x00, 0x00


//--------------------- .nv.info._Z8cuda_addPfS_S_S_ --------------------------
	.section	.nv.info._Z8cuda_addPfS_S_S_,"",@"SHT_CUDA_INFO"
	.sectionflags	@""
	.align	4


	//----- nvinfo : EIATTR_CUDA_API_VERSION
	.align		4
        /*0000*/ 	.byte	0x04, 0x37
        /*0002*/ 	.short	(.L_13 - .L_12)
.L_12:
        /*0004*/ 	.word	0x00000082


	//----- nvinfo : EIATTR_KPARAM_INFO
	.align		4
.L_13:
        /*0008*/ 	.byte	0x04, 0x17
        /*000a*/ 	.short	(.L_15 - .L_14)
.L_14:
        /*000c*/ 	.word	0x00000000
        /*0010*/ 	.short	0x0003
        /*0012*/ 	.short	0x0018
        /*0014*/ 	.byte	0x00, 0xf5, 0x21, 0x00


	//----- nvinfo : EIATTR_KPARAM_INFO
	.align		4
.L_15:
        /*0018*/ 	.byte	0x04, 0x17
        /*001a*/ 	.short	(.L_17 - .L_16)
.L_16:
        /*001c*/ 	.word	0x00000000
        /*0020*/ 	.short	0x0002
        /*0022*/ 	.short	0x0010
        /*0024*/ 	.byte	0x00, 0xf5, 0x21, 0x00


	//----- nvinfo : EIATTR_KPARAM_INFO
	.align		4
.L_17:
        /*0028*/ 	.byte	0x04, 0x17
        /*002a*/ 	.short	(.L_19 - .L_18)
.L_18:
        /*002c*/ 	.word	0x00000000
        /*0030*/ 	.short	0x0001
        /*0032*/ 	.short	0x0008
        /*0034*/ 	.byte	0x00, 0xf5, 0x21, 0x00


	//----- nvinfo : EIATTR_KPARAM_INFO
	.align		4
.L_19:
        /*0038*/ 	.byte	0x04, 0x17
        /*003a*/ 	.short	(.L_21 - .L_20)
.L_20:
        /*003c*/ 	.word	0x00000000
        /*0040*/ 	.short	0x0000
        /*0042*/ 	.short	0x0000
        /*0044*/ 	.byte	0x00, 0xf5, 0x21, 0x00


	//----- nvinfo : EIATTR_SPARSE_MMA_MASK
	.align		4
.L_21:
        /*0048*/ 	.byte	0x03, 0x50
        /*004a*/ 	.short	0x0000


	//----- nvinfo : EIATTR_MAXREG_COUNT
	.align		4
        /*004c*/ 	.byte	0x03, 0x1b
        /*004e*/ 	.short	0x00ff


	//----- nvinfo : EIATTR_MERCURY_ISA_VERSION
	.align		4
        /*0050*/ 	.byte	0x03, 0x5f
        /*0052*/ 	.short	0x0101


	//----- nvinfo : EIATTR_VRC_CTA_INIT_COUNT
	.align		4
        /*0054*/ 	.byte	0x02, 0x4a
	.zero		1
	.zero		1


	//----- nvinfo : EIATTR_EXIT_INSTR_OFFSETS
	.align		4
        /*0058*/ 	.byte	0x04, 0x1c
        /*005a*/ 	.short	(.L_23 - .L_22)


	//   ....[0]....
.L_22:
        /*005c*/ 	.word	0x00000190


	//----- nvinfo : EIATTR_CBANK_PARAM_SIZE
	.align		4
.L_23:
        /*0060*/ 	.byte	0x03, 0x19
        /*0062*/ 	.short	0x0020


	//----- nvinfo : EIATTR_PARAM_CBANK
	.align		4
        /*0064*/ 	.byte	0x04, 0x0a
        /*0066*/ 	.short	(.L_25 - .L_24)
	.align		4
.L_24:
        /*0068*/ 	.word	index@(.nv.constant0._Z8cuda_addPfS_S_S_)
        /*006c*/ 	.short	0x0380
        /*006e*/ 	.short	0x0020


	//----- nvinfo : EIATTR_SW_WAR
	.align		4
.L_25:
        /*0070*/ 	.byte	0x04, 0x36
        /*0072*/ 	.short	(.L_27 - .L_26)
.L_26:
        /*0074*/ 	.word	0x00000008
.L_27:


//--------------------- .nv.info._Z18convolution_kernelPfS_S_ --------------------------
	.section	.nv.info._Z18convolution_kernelPfS_S_,"",@"SHT_CUDA_INFO"
	.sectionflags	@""
	.align	4


	//----- nvinfo : EIATTR_CUDA_API_VERSION
	.align		4
        /*0000*/ 	.byte	0x04, 0x37
        /*0002*/ 	.short	(.L_29 - .L_28)
.L_28:
        /*0004*/ 	.word	0x00000082


	//----- nvinfo : EIATTR_KPARAM_INFO
	.align		4
.L_29:
        /*0008*/ 	.byte	0x04, 0x17
        /*000a*/ 	.short	(.L_31 - .L_30)
.L_30:
        /*000c*/ 	.word	0x00000000
        /*0010*/ 	.short	0x0002
        /*0012*/ 	.short	0x0010
        /*0014*/ 	.byte	0x00, 0xf5, 0x21, 0x00


	//----- nvinfo : EIATTR_KPARAM_INFO
	.align		4
.L_31:
        /*0018*/ 	.byte	0x04, 0x17
        /*001a*/ 	.short	(.L_33 - .L_32)
.L_32:
        /*001c*/ 	.word	0x00000000
        /*0020*/ 	.short	0x0001
        /*0022*/ 	.short	0x0008
        /*0024*/ 	.byte	0x00, 0xf5, 0x21, 0x00


	//----- nvinfo : EIATTR_KPARAM_INFO
	.align		4
.L_33:
        /*0028*/ 	.byte	0x04, 0x17
        /*002a*/ 	.short	(.L_35 - .L_34)
.L_34:
        /*002c*/ 	.word	0x00000000
        /*0030*/ 	.short	0x0000
        /*0032*/ 	.short	0x0000
        /*0034*/ 	.byte	0x00, 0xf5, 0x21, 0x00


	//----- nvinfo : EIATTR_SPARSE_MMA_MASK
	.align		4
.L_35:
        /*0038*/ 	.byte	0x03, 0x50
        /*003a*/ 	.short	0x0000


	//----- nvinfo : EIATTR_MAXREG_COUNT
	.align		4
        /*003c*/ 	.byte	0x03, 0x1b
        /*003e*/ 	.short	0x00ff


	//----- nvinfo : EIATTR_MERCURY_ISA_VERSION
	.align		4
        /*0040*/ 	.byte	0x03, 0x5f
        /*0042*/ 	.short	0x0101


	//----- nvinfo : EIATTR_VRC_CTA_INIT_COUNT
	.align		4
        /*0044*/ 	.byte	0x02, 0x4a
	.zero		1
	.zero		1


	//----- nvinfo : EIATTR_EXIT_INSTR_OFFSETS
	.align		4
        /*0048*/ 	.byte	0x04, 0x1c
        /*004a*/ 	.short	(.L_37 - .L_36)


	//   ....[0]....
.L_36:
        /*004c*/ 	.word	0x000002d0


	//----- nvinfo : EIATTR_CBANK_PARAM_SIZE
	.align		4
.L_37:
        /*0050*/ 	.byte	0x03, 0x19
        /*0052*/ 	.short	0x0018


	//----- nvinfo : EIATTR_PARAM_CBANK
	.align		4
        /*0054*/ 	.byte	0x04, 0x0a
        /*0056*/ 	.short	(.L_39 - .L_38)
	.align		4
.L_38:
        /*0058*/ 	.word	index@(.nv.constant0._Z18convolution_kernelPfS_S_)
        /*005c*/ 	.short	0x0380
        /*005e*/ 	.short	0x0018


	//----- nvinfo : EIATTR_SW_WAR
	.align		4
.L_39:
        /*0060*/ 	.byte	0x04, 0x36
        /*0062*/ 	.short	(.L_41 - .L_40)
.L_40:
        /*0064*/ 	.word	0x00000008
.L_41:


//--------------------- .nv.callgraph             --------------------------
	.section	.nv.callgraph,"",@"SHT_CUDA_CALLGRAPH"
	.align	4
	.sectionentsize	8
	.align		4
        /*0000*/ 	.word	0x00000000
	.align		4
        /*0004*/ 	.word	0xffffffff
	.align		4
        /*0008*/ 	.word	0x00000000
	.align		4
        /*000c*/ 	.word	0xfffffffe
	.align		4
        /*0010*/ 	.word	0x00000000
	.align		4
        /*0014*/ 	.word	0xfffffffd
	.align		4
        /*0018*/ 	.word	0x00000000
	.align		4
        /*001c*/ 	.word	0xfffffffc


//--------------------- .text._Z8cuda_addPfS_S_S_ --------------------------
	.section	.text._Z8cuda_addPfS_S_S_,"ax",@progbits
	.align	128
        .global         _Z8cuda_addPfS_S_S_
        .type           _Z8cuda_addPfS_S_S_,@function
        .size           _Z8cuda_addPfS_S_S_,(.L_x_2 - _Z8cuda_addPfS_S_S_)
        .other          _Z8cuda_addPfS_S_S_,@"STO_CUDA_ENTRY STV_DEFAULT"
_Z8cuda_addPfS_S_S_:
.text._Z8cuda_addPfS_S_S_:
[----:B------:R-:W-:Y:S01]  /*0000*/  LDC R1, c[0x0][0x37c] ;  /* 0x0000df00ff017b82 */ /* 0x000fe20000000800 */
[----:B------:R-:W0:Y:S07]  /*0010*/  S2R R9, SR_TID.Y ;  /* 0x0000000000097919 */ /* 0x000e2e0000002200 */
[----:B------:R-:W0:Y:S01]  /*0020*/  S2UR UR6, SR_CTAID.Y ;  /* 0x00000000000679c3 */ /* 0x000e220000002600 */
[----:B------:R-:W1:Y:S01]  /*0030*/  LDCU.64 UR4, c[0x0][0x358] ;  /* 0x00006b00ff0477ac */ /* 0x000e620008000a00 */
[----:B------:R-:W2:Y:S06]  /*0040*/  S2R R11, SR_TID.X ;  /* 0x00000000000b7919 */ /* 0x000eac0000002100 */
[----:B------:R-:W0:Y:S08]  /*0050*/  LDC R0, c[0x0][0x364] ;  /* 0x0000d900ff007b82 */ /* 0x000e300000000800 */
[----:B------:R-:W2:Y:S08]  /*0060*/  S2UR UR7, SR_CTAID.X ;  /* 0x00000000000779c3 */ /* 0x000eb00000002500 */
[----:B------:R-:W2:Y:S08]  /*0070*/  LDC R8, c[0x0][0x360] ;  /* 0x0000d800ff087b82 */ /* 0x000eb00000000800 */
[----:B------:R-:W3:Y:S01]  /*0080*/  LDC.64 R2, c[0x0][0x380] ;  /* 0x0000e000ff027b82 */ /* 0x000ee20000000a00 */
[----:B0-----:R-:W-:-:S07]  /*0090*/  IMAD R0, R0, UR6, R9 ;  /* 0x0000000600007c24 */ /* 0x001fce000f8e0209 */
[----:B------:R-:W0:Y:S08]  /*00a0*/  LDC.64 R4, c[0x0][0x388] ;  /* 0x0000e200ff047b82 */ /* 0x000e300000000a00 */
[----:B------:R-:W4:Y:S01]  /*00b0*/  LDC.64 R6, c[0x0][0x390] ;  /* 0x0000e400ff067b82 */ /* 0x000f220000000a00 */
[----:B--2---:R-:W-:-:S04]  /*00c0*/  IMAD R9, R8, UR7, R11 ;  /* 0x0000000708097c24 */ /* 0x004fc8000f8e020b */
[----:B------:R-:W-:-:S03]  /*00d0*/  IMAD R11, R0, 0x6, R9 ;  /* 0x00000006000b7824 */ /* 0x000fc600078e0209 */
[----:B------:R-:W2:Y:S01]  /*00e0*/  LDC.64 R8, c[0x0][0x398] ;  /* 0x0000e600ff087b82 */ /* 0x000ea20000000a00 */
[----:B---3--:R-:W-:-:S06]  /*00f0*/  IMAD.WIDE R2, R11, 0x4, R2 ;  /* 0x000000040b027825 */ /* 0x008fcc00078e0202 */
[----:B-1----:R-:W3:Y:S01]  /*0100*/  LDG.E R2, desc[UR4][R2.64] ;  /* 0x0000000402027981 */ /* 0x002ee2000c1e1900 */
[----:B0-----:R-:W-:-:S06]  /*0110*/  IMAD.WIDE R4, R11, 0x4, R4 ;  /* 0x000000040b047825 */ /* 0x001fcc00078e0204 */
[----:B------:R-:W3:Y:S01]  /*0120*/  LDG.E R5, desc[UR4][R4.64] ;  /* 0x0000000404057981 */ /* 0x000ee2000c1e1900 */
[----:B----4-:R-:W-:-:S06]  /*0130*/  IMAD.WIDE R6, R11, 0x4, R6 ;  /* 0x000000040b067825 */ /* 0x010fcc00078e0206 */
[----:B------:R-:W4:Y:S01]  /*0140*/  LDG.E R7, desc[UR4][R6.64] ;  /* 0x0000000406077981 */ /* 0x000f22000c1e1900 */
[----:B--2---:R-:W-:-:S04]  /*0150*/  IMAD.WIDE R8, R11, 0x4, R8 ;  /* 0x000000040b087825 */ /* 0x004fc800078e0208 */
[----:B---3--:R-:W-:-:S04]  /*0160*/  FADD R0, R2, R5 ;  /* 0x0000000502007221 */ /* 0x008fc80000000000 */
[----:B----4-:R-:W-:-:S05]  /*0170*/  FADD R11, R0, R7 ;  /* 0x00000007000b7221 */ /* 0x010fca0000000000 */
[----:B------:R-:W-:Y:S01]  /*0180*/  STG.E desc[UR4][R8.64], R11 ;  /* 0x0000000b08007986 */ /* 0x000fe2000c101904 */
[----:B------:R-:W-:Y:S05]  /*0190*/  EXIT ;  /* 0x000000000000794d */ /* 0x000fea0003800000 */
.L_x_0:
[----:B------:R-:W-:-:S00]  /*01a0*/  BRA `(.L_x_0) ;  /* 0xfffffffc00fc7947 */ /* 0x000fc0000383ffff */
[----:B------:R-:W-:-:S00]  /*01b0*/  NOP ;  /* 0x0000000000007918 */ /* 0x000fc00000000000 */
        /* <DEDUP_REMOVED lines=12> */
.L_x_2:


//--------------------- .text._Z18convolution_kernelPfS_S_ --------------------------
	.section	.text._Z18convolution_kernelPfS_S_,"ax",@progbits
	.align	128
        .global         _Z18convolution_kernelPfS_S_
        .type           _Z18convolution_kernelPfS_S_,@function
        .size           _Z18convolution_kernelPfS_S_,(.L_x_3 - _Z18convolution_kernelPfS_S_)
        .other          _Z18convolution_kernelPfS_S_,@"STO_CUDA_ENTRY STV_DEFAULT"
_Z18convolution_kernelPfS_S_:
.text._Z18convolution_kernelPfS_S_:
[----:B------:R-:W-:Y:S01]  /*0000*/  LDC R1, c[0x0][0x37c] ;  /* 0x0000df00ff017b82 */ /* 0x000fe20000000800 */
[----:B------:R-:W0:Y:S07]  /*0010*/  S2R R7, SR_TID.Y ;  /* 0x0000000000077919 */ /* 0x000e2e0000002200 */
[----:B------:R-:W0:Y:S01]  /*0020*/  LDC R8, c[0x0][0x364] ;  /* 0x0000d900ff087b82 */ /* 0x000e220000000800 */
[----:B------:R-:W1:Y:S01]  /*0030*/  LDCU.64 UR4, c[0x0][0x358] ;  /* 0x00006b00ff0477ac */ /* 0x000e620008000a00 */
[----:B------:R-:W2:Y:S06]  /*0040*/  S2R R0, SR_TID.X ;  /* 0x0000000000007919 */ /* 0x000eac0000002100 */
[----:B------:R-:W0:Y:S08]  /*0050*/  S2UR UR6, SR_CTAID.Y ;  /* 0x00000000000679c3 */ /* 0x000e300000002600 */
[----:B------:R-:W2:Y:S08]  /*0060*/  S2UR UR7, SR_CTAID.X ;  /* 0x00000000000779c3 */ /* 0x000eb00000002500 */
[----:B------:R-:W2:Y:S08]  /*0070*/  LDC R9, c[0x0][0x360] ;  /* 0x0000d800ff097b82 */ /* 0x000eb00000000800 */
[----:B------:R-:W3:Y:S01]  /*0080*/  LDC.64 R4, c[0x0][0x388] ;  /* 0x0000e200ff047b82 */ /* 0x000ee20000000a00 */
[----:B0-----:R-:W-:-:S07]  /*0090*/  IMAD R8, R8, UR6, R7 ;  /* 0x0000000608087c24 */ /* 0x001fce000f8e0207 */
[----:B------:R-:W0:Y:S01]  /*00a0*/  LDC.64 R2, c[0x0][0x390] ;  /* 0x0000e400ff027b82 */ /* 0x000e220000000a00 */
[----:B--2---:R-:W-:-:S05]  /*00b0*/  IMAD R9, R9, UR7, R0 ;  /* 0x0000000709097c24 */ /* 0x004fca000f8e0200 */
[----:B------:R-:W-:-:S05]  /*00c0*/  LEA R9, R8, R9, 0x3 ;  /* 0x0000000908097211 */ /* 0x000fca00078e18ff */
[----:B---3--:R-:W-:-:S05]  /*00d0*/  IMAD.WIDE R4, R9, 0x4, R4 ;  /* 0x0000000409047825 */ /* 0x008fca00078e0204 */
[----:B-1----:R-:W2:Y:S04]  /*00e0*/  LDG.E R0, desc[UR4][R4.64] ;  /* 0x0000000404007981 */ /* 0x002ea8000c1e1900 */
[----:B0-----:R-:W2:Y:S04]  /*00f0*/  LDG.E R7, desc[UR4][R2.64] ;  /* 0x0000000402077981 */ /* 0x001ea8000c1e1900 */
[----:B------:R-:W3:Y:S04]  /*0100*/  LDG.E R6, desc[UR4][R2.64+0x4] ;  /* 0x0000040402067981 */ /* 0x000ee8000c1e1900 */
[----:B------:R-:W3:Y:S04]  /*0110*/  LDG.E R21, desc[UR4][R4.64+0x4] ;  /* 0x0000040404157981 */ /* 0x000ee8000c1e1900 */
[----:B------:R-:W4:Y:S04]  /*0120*/  LDG.E R20, desc[UR4][R2.64+0x8] ;  /* 0x0000080402147981 */ /* 0x000f28000c1e1900 */
[----:B------:R-:W4:Y:S04]  /*0130*/  LDG.E R23, desc[UR4][R4.64+0x8] ;  /* 0x0000080404177981 */ /* 0x000f28000c1e1900 */
[----:B------:R-:W5:Y:S04]  /*0140*/  LDG.E R22, desc[UR4][R2.64+0xc] ;  /* 0x00000c0402167981 */ /* 0x000f68000c1e1900 */
        /* <DEDUP_REMOVED lines=10> */
[----:B------:R-:W5:Y:S01]  /*01f0*/  LDG.E R19, desc[UR4][R2.64+0x20] ;  /* 0x0000200402137981 */ /* 0x000f62000c1e1900 */
[----:B------:R-:W-:-:S02]  /*0200*/  IMAD R9, R8, -0x2, R9 ;  /* 0xfffffffe08097824 */ /* 0x000fc400078e0209 */
[----:B--2---:R-:W-:-:S04]  /*0210*/  FFMA R0, R0, R7, RZ ;  /* 0x0000000700007223 */ /* 0x004fc800000000ff */
[----:B---3--:R-:W-:Y:S02]  /*0220*/  FFMA R0, R21, R6, R0 ;  /* 0x0000000615007223 */ /* 0x008fe40000000000 */
[----:B------:R-:W0:Y:S02]  /*0230*/  LDC.64 R6, c[0x0][0x380] ;  /* 0x0000e000ff067b82 */ /* 0x000e240000000a00 */
[----:B----4-:R-:W-:-:S04]  /*0240*/  FFMA R0, R23, R20, R0 ;  /* 0x0000001417007223 */ /* 0x010fc80000000000 */
[----:B-----5:R-:W-:-:S04]  /*0250*/  FFMA R0, R25, R22, R0 ;  /* 0x0000001619007223 */ /* 0x020fc80000000000 */
[----:B------:R-:W-:-:S04]  /*0260*/  FFMA R0, R17, R18, R0 ;  /* 0x0000001211007223 */ /* 0x000fc80000000000 */
[----:B------:R-:W-:-:S04]  /*0270*/  FFMA R0, R15, R16, R0 ;  /* 0x000000100f007223 */ /* 0x000fc80000000000 */
[----:B------:R-:W-:Y:S01]  /*0280*/  FFMA R0, R13, R14, R0 ;  /* 0x0000000e0d007223 */ /* 0x000fe20000000000 */
[----:B0-----:R-:W-:-:S04]  /*0290*/  IMAD.WIDE R6, R9, 0x4, R6 ;  /* 0x0000000409067825 */ /* 0x001fc800078e0206 */
[----:B------:R-:W-:-:S04]  /*02a0*/  FFMA R11, R11, R12, R0 ;  /* 0x0000000c0b0b7223 */ /* 0x000fc80000000000 */
[----:B------:R-:W-:-:S05]  /*02b0*/  FFMA R11, R10, R19, R11 ;  /* 0x000000130a0b7223 */ /* 0x000fca000000000b */
[----:B------:R-:W-:Y:S01]  /*02c0*/  STG.E desc[UR4][R6.64], R11 ;  /* 0x0000000b06007986 */ /* 0x000fe2000c101904 */
[----:B------:R-:W-:Y:S05]  /*02d0*/  EXIT ;  /* 0x000000000000794d */ /* 0x000fea0003800000 */
.L_x_1:
        /* <DEDUP_REMOVED lines=10> */
.L_x_3:


//--------------------- .nv.shared.reserved.0     --------------------------
	.section	.nv.shared.reserved.0,"aw",@nobits
	.weak		__nv_reservedSMEM_offset_0_alias
	.size		__nv_reservedSMEM_offset_0_alias, 0, 64
	.other		__nv_reservedSMEM_offset_0_alias,@"STO_CUDA_RESERVED_SHARED STV_DEFAULT"
__nv_reservedSMEM_offset_0_alias:
	.zero		0
	.zero		64


//--------------------- .nv.constant0._Z8cuda_addPfS_S_S_ --------------------------
	.section	.nv.constant0._Z8cuda_addPfS_S_S_,"a",@progbits
	.sectionflags	@""
	.align	4
.nv.constant0._Z8cuda_addPfS_S_S_:
	.zero		928


//--------------------- .nv.constant0._Z18convolution_kernelPfS_S_ --------------------------
	.section	.nv.constant0._Z18convolution_kernelPfS_S_,"a",@progbits
	.sectionflags	@""
	.align	4
.nv.constant0._Z18convolution_kernelPfS_S_:
	.zero		920


//--------------------- SYMBOLS --------------------------

	.type		.nv.reservedSmem.offset0,@object
	.size		.nv.reservedSmem.offset0,0x4
